//
// Generated by NVIDIA NVVM Compiler
//
// Compiler Build ID: CL-36424714
// Cuda compilation tools, release 13.0, V13.0.88
// Based on NVVM 20.0.0
//

.version 9.0
.target sm_100
.address_size 64

	// .globl	_Z13gemm_baselinePKfS0_Pf

.visible .entry _Z13gemm_baselinePKfS0_Pf(
	.param .u64 .ptr .align 1 _Z13gemm_baselinePKfS0_Pf_param_0,
	.param .u64 .ptr .align 1 _Z13gemm_baselinePKfS0_Pf_param_1,
	.param .u64 .ptr .align 1 _Z13gemm_baselinePKfS0_Pf_param_2
)
{
	.reg .pred 	%p<2>;
	.reg .b32 	%r<16>;
	.reg .b32 	%f<28>;
	.reg .b64 	%rd<23>;

	ld.param.u64 	%rd9, [_Z13gemm_baselinePKfS0_Pf_param_0];
	ld.param.u64 	%rd10, [_Z13gemm_baselinePKfS0_Pf_param_1];
	ld.param.u64 	%rd7, [_Z13gemm_baselinePKfS0_Pf_param_2];
	cvta.to.global.u64 	%rd11, %rd10;
	cvta.to.global.u64 	%rd12, %rd9;
	mov.u32 	%r2, %ctaid.y;
	mov.u32 	%r3, %ntid.y;
	mov.u32 	%r4, %tid.y;
	mad.lo.s32 	%r5, %r2, %r3, %r4;
	mov.u32 	%r6, %nctaid.x;
	mov.u32 	%r7, %ntid.x;
	mov.u32 	%r8, %ctaid.x;
	mov.u32 	%r9, %tid.x;
	mad.lo.s32 	%r10, %r5, %r6, %r8;
	mad.lo.s32 	%r1, %r10, %r7, %r9;
	shr.s32 	%r11, %r1, 31;
	shr.u32 	%r12, %r11, 21;
	add.s32 	%r13, %r1, %r12;
	and.b32  	%r14, %r13, -2048;
	sub.s32 	%r15, %r1, %r14;
	mul.wide.s32 	%rd13, %r14, 4;
	add.s64 	%rd14, %rd13, %rd12;
	add.s64 	%rd1, %rd14, 16;
	mul.wide.s32 	%rd15, %r15, 4;
	add.s64 	%rd16, %rd15, %rd11;
	add.s64 	%rd21, %rd16, 32768;
	mov.f32 	%f27, 0f00000000;
	mov.b64 	%rd22, 0;
$L__BB0_1:
	add.s64 	%rd17, %rd1, %rd22;
	ld.global.f32 	%f4, [%rd17+-16];
	ld.global.f32 	%f5, [%rd21+-32768];
	fma.rn.f32 	%f6, %f4, %f5, %f27;
	ld.global.f32 	%f7, [%rd17+-12];
	ld.global.f32 	%f8, [%rd21+-24576];
	fma.rn.f32 	%f9, %f7, %f8, %f6;
	ld.global.f32 	%f10, [%rd17+-8];
	ld.global.f32 	%f11, [%rd21+-16384];
	fma.rn.f32 	%f12, %f10, %f11, %f9;
	ld.global.f32 	%f13, [%rd17+-4];
	ld.global.f32 	%f14, [%rd21+-8192];
	fma.rn.f32 	%f15, %f13, %f14, %f12;
	ld.global.f32 	%f16, [%rd17];
	ld.global.f32 	%f17, [%rd21];
	fma.rn.f32 	%f18, %f16, %f17, %f15;
	ld.global.f32 	%f19, [%rd17+4];
	ld.global.f32 	%f20, [%rd21+8192];
	fma.rn.f32 	%f21, %f19, %f20, %f18;
	ld.global.f32 	%f22, [%rd17+8];
	ld.global.f32 	%f23, [%rd21+16384];
	fma.rn.f32 	%f24, %f22, %f23, %f21;
	ld.global.f32 	%f25, [%rd17+12];
	ld.global.f32 	%f26, [%rd21+24576];
	fma.rn.f32 	%f27, %f25, %f26, %f24;
	add.s64 	%rd22, %rd22, 32;
	add.s64 	%rd21, %rd21, 65536;
	setp.ne.s64 	%p1, %rd22, 8192;
	@%p1 bra 	$L__BB0_1;
	cvta.to.global.u64 	%rd18, %rd7;
	mul.wide.s32 	%rd19, %r1, 4;
	add.s64 	%rd20, %rd18, %rd19;
	st.global.f32 	[%rd20], %f27;
	ret;

}


// ===== COMPILED SASS (sm_100) =====

	.target	sm_100

	.elftype	@"ET_EXEC"


//--------------------- .note.nv.tkinfo           --------------------------
	.section	.note.nv.tkinfo,"",@"SHT_NOTE"
	.sectionflags	@"SHF_NOTE_NV_TKINFO"
	.tkinfo
        /*0018*/ 	.word	0x00000002
        /*0030*/ 	.string	""
        /*0030*/ 	.string	"ptxas"
        /*0030*/ 	.string	"Cuda compilation tools, release 13.0, V13.0.88"
        /*0030*/ 	.string	"Build cuda_13.0.r13.0/compiler.36424714_0"
        /*0030*/ 	.string	"-arch sm_100 -m 64 "



//--------------------- .note.nv.cuinfo           --------------------------
	.section	.note.nv.cuinfo,"",@"SHT_NOTE"
	.sectionflags	@"SHF_NOTE_NV_CUINFO"
        /*0018*/ 	.short	0x0002
        /*001a*/ 	.short	0x0064
        /*001c*/ 	.short	0x0082
	.zero		2


//--------------------- .nv.info                  --------------------------
	.section	.nv.info,"",@"SHT_CUDA_INFO"
	.align	4


	//----- nvinfo : EIATTR_REGCOUNT
	.align		4
        /*0000*/ 	.byte	0x04, 0x2f
        /*0002*/ 	.short	(.L_1 - .L_0)
	.align		4
.L_0:
        /*0004*/ 	.word	index@(_Z13gemm_baselinePKfS0_Pf)
        /*0008*/ 	.word	0x0000001f


	//----- nvinfo : EIATTR_FRAME_SIZE
	.align		4
.L_1:
        /*000c*/ 	.byte	0x04, 0x11
        /*000e*/ 	.short	(.L_3 - .L_2)
	.align		4
.L_2:
        /*0010*/ 	.word	index@(_Z13gemm_baselinePKfS0_Pf)
        /*0014*/ 	.word	0x00000000


	//----- nvinfo : EIATTR_MIN_STACK_SIZE
	.align		4
.L_3:
        /*0018*/ 	.byte	0x04, 0x12
        /*001a*/ 	.short	(.L_5 - .L_4)
	.align		4
.L_4:
        /*001c*/ 	.word	index@(_Z13gemm_baselinePKfS0_Pf)
        /*0020*/ 	.word	0x00000000
.L_5:


//--------------------- .nv.compat                --------------------------
	.section	.nv.compat,"",@"SHT_CUDA_COMPAT_INFO"
	.align	4
        /*0000*/ 	.byte	0x02, 0x09, 0x00, 0x00, 0x02, 0x02, 0x01, 0x00, 0x02, 0x05, 0x05, 0x00, 0x03, 0x07, 0x01, 0x01
        /*0010*/ 	.byte	0x02, 0x03, 0x00, 0x00, 0x02, 0x06, 0x01, 0x00, 0x04, 0x0b, 0x08, 0x00, 0x09, 0x00, 0x00, 0x00
        /*0020*/ 	.byte	0x00, 0x00, 0x00, 0x00


//--------------------- .nv.info._Z13gemm_baselinePKfS0_Pf --------------------------
	.section	.nv.info._Z13gemm_baselinePKfS0_Pf,"",@"SHT_CUDA_INFO"
	.sectionflags	@""
	.align	4


	//----- nvinfo : EIATTR_CUDA_API_VERSION
	.align		4
        /*0000*/ 	.byte	0x04, 0x37
        /*0002*/ 	.short	(.L_7 - .L_6)
.L_6:
        /*0004*/ 	.word	0x00000082


	//----- nvinfo : EIATTR_KPARAM_INFO
	.align		4
.L_7:
        /*0008*/ 	.byte	0x04, 0x17
        /*000a*/ 	.short	(.L_9 - .L_8)
.L_8:
        /*000c*/ 	.word	0x00000000
        /*0010*/ 	.short	0x0002
        /*0012*/ 	.short	0x0010
        /*0014*/ 	.byte	0x00, 0xf5, 0x21, 0x00


	//----- nvinfo : EIATTR_KPARAM_INFO
	.align		4
.L_9:
        /*0018*/ 	.byte	0x04, 0x17
        /*001a*/ 	.short	(.L_11 - .L_10)
.L_10:
        /*001c*/ 	.word	0x00000000
        /*0020*/ 	.short	0x0001
        /*0022*/ 	.short	0x0008
        /*0024*/ 	.byte	0x00, 0xf5, 0x21, 0x00


	//----- nvinfo : EIATTR_KPARAM_INFO
	.align		4
.L_11:
        /*0028*/ 	.byte	0x04, 0x17
        /*002a*/ 	.short	(.L_13 - .L_12)
.L_12:
        /*002c*/ 	.word	0x00000000
        /*0030*/ 	.short	0x0000
        /*0032*/ 	.short	0x0000
        /*0034*/ 	.byte	0x00, 0xf5, 0x21, 0x00


	//----- nvinfo : EIATTR_SPARSE_MMA_MASK
	.align		4
.L_13:
        /*0038*/ 	.byte	0x03, 0x50
        /*003a*/ 	.short	0x0000


	//----- nvinfo : EIATTR_MAXREG_COUNT
	.align		4
        /*003c*/ 	.byte	0x03, 0x1b
        /*003e*/ 	.short	0x00ff


	//----- nvinfo : EIATTR_MERCURY_ISA_VERSION
	.align		4
        /*0040*/ 	.byte	0x03, 0x5f
        /*0042*/ 	.short	0x0101


	//----- nvinfo : EIATTR_VRC_CTA_INIT_COUNT
	.align		4
        /*0044*/ 	.byte	0x02, 0x4a
	.zero		1
	.zero		1


	//----- nvinfo : EIATTR_EXIT_INSTR_OFFSETS
	.align		4
        /*0048*/ 	.byte	0x04, 0x1c
        /*004a*/ 	.short	(.L_15 - .L_14)


	//   ....[0]....
.L_14:
        /*004c*/ 	.word	0x00000e50


	//----- nvinfo : EIATTR_CBANK_PARAM_SIZE
	.align		4
.L_15:
        /*0050*/ 	.byte	0x03, 0x19
        /*0052*/ 	.short	0x0018


	//----- nvinfo : EIATTR_PARAM_CBANK
	.align		4
        /*0054*/ 	.byte	0x04, 0x0a
        /*0056*/ 	.short	(.L_17 - .L_16)
	.align		4
.L_16:
        /*0058*/ 	.word	index@(.nv.constant0._Z13gemm_baselinePKfS0_Pf)
        /*005c*/ 	.short	0x0380
        /*005e*/ 	.short	0x0018


	//----- nvinfo : EIATTR_SW_WAR
	.align		4
.L_17:
        /*0060*/ 	.byte	0x04, 0x36
        /*0062*/ 	.short	(.L_19 - .L_18)
.L_18:
        /*0064*/ 	.word	0x00000008
.L_19:


//--------------------- .nv.callgraph             --------------------------
	.section	.nv.callgraph,"",@"SHT_CUDA_CALLGRAPH"
	.align	4
	.sectionentsize	8
	.align		4
        /*0000*/ 	.word	0x00000000
	.align		4
        /*0004*/ 	.word	0xffffffff
	.align		4
        /*0008*/ 	.word	0x00000000
	.align		4
        /*000c*/ 	.word	0xfffffffe
	.align		4
        /*0010*/ 	.word	0x00000000
	.align		4
        /*0014*/ 	.word	0xfffffffd
	.align		4
        /*0018*/ 	.word	0x00000000
	.align		4
        /*001c*/ 	.word	0xfffffffc


//--------------------- .text._Z13gemm_baselinePKfS0_Pf --------------------------
	.section	.text._Z13gemm_baselinePKfS0_Pf,"ax",@progbits
	.align	128
        .global         _Z13gemm_baselinePKfS0_Pf
        .type           _Z13gemm_baselinePKfS0_Pf,@function
        .size           _Z13gemm_baselinePKfS0_Pf,(.L_x_2 - _Z13gemm_baselinePKfS0_Pf)
        .other          _Z13gemm_baselinePKfS0_Pf,@"STO_CUDA_ENTRY STV_DEFAULT"
_Z13gemm_baselinePKfS0_Pf:
.text._Z13gemm_baselinePKfS0_Pf:
[----:B------:R-:W-:Y:S01]  /*0000*/  LDC R1, c[0x0][0x37c] ;  /* 0x0000df00ff017b82 */ /* 0x000fe20000000800 */
[----:B------:R-:W0:Y:S07]  /*0010*/  S2R R3, SR_TID.Y ;  /* 0x0000000000037919 */ /* 0x000e2e0000002200 */
[----:B------:R-:W0:Y:S01]  /*0020*/  S2UR UR4, SR_CTAID.Y ;  /* 0x00000000000479c3 */ /* 0x000e220000002600 */
[----:B------:R-:W-:Y:S01]  /*0030*/  HFMA2 R26, -RZ, RZ, 0, 0 ;  /* 0x00000000ff1a7431 */ /* 0x000fe200000001ff */
[----:B------:R-:W1:Y:S01]  /*0040*/  S2R R5, SR_CTAID.X ;  /* 0x0000000000057919 */ /* 0x000e620000002500 */
[----:B------:R-:W2:Y:S05]  /*0050*/  S2R R7, SR_TID.X ;  /* 0x0000000000077919 */ /* 0x000eaa0000002100 */
[----:B------:R-:W0:Y:S01]  /*0060*/  LDC R0, c[0x0][0x364] ;  /* 0x0000d900ff007b82 */ /* 0x000e220000000800 */
[----:B------:R-:W1:Y:S01]  /*0070*/  LDCU UR5, c[0x0][0x370] ;  /* 0x00006e00ff0577ac */ /* 0x000e620008000800 */
[----:B------:R-:W2:Y:S01]  /*0080*/  LDCU UR6, c[0x0][0x360] ;  /* 0x00006c00ff0677ac */ /* 0x000ea20008000800 */
[----:B0-----:R-:W-:Y:S01]  /*0090*/  IMAD R0, R0, UR4, R3 ;  /* 0x0000000400007c24 */ /* 0x001fe2000f8e0203 */
[----:B------:R-:W-:-:S04]  /*00a0*/  UMOV UR4, URZ ;  /* 0x000000ff00047c82 */ /* 0x000fc80008000000 */
[----:B------:R-:W0:Y:S01]  /*00b0*/  LDC.64 R2, c[0x0][0x380] ;  /* 0x0000e000ff027b82 */ /* 0x000e220000000a00 */
[----:B-1----:R-:W-:Y:S01]  /*00c0*/  IMAD R0, R0, UR5, R5 ;  /* 0x0000000500007c24 */ /* 0x002fe2000f8e0205 */
[----:B------:R-:W-:-:S03]  /*00d0*/  UMOV UR5, URZ ;  /* 0x000000ff00057c82 */ /* 0x000fc60008000000 */
[----:B--2---:R-:W-:Y:S01]  /*00e0*/  IMAD R0, R0, UR6, R7 ;  /* 0x0000000600007c24 */ /* 0x004fe2000f8e0207 */
[----:B------:R-:W1:Y:S02]  /*00f0*/  LDCU.64 UR6, c[0x0][0x358] ;  /* 0x00006b00ff0677ac */ /* 0x000e640008000a00 */
[----:B------:R-:W2:Y:S02]  /*0100*/  LDC.64 R4, c[0x0][0x388] ;  /* 0x0000e200ff047b82 */ /* 0x000ea40000000a00 */
[----:B------:R-:W-:-:S04]  /*0110*/  SHF.R.S32.HI R7, RZ, 0x1f, R0 ;  /* 0x0000001fff077819 */ /* 0x000fc80000011400 */
[----:B------:R-:W-:-:S04]  /*0120*/  LEA.HI R7, R7, R0, RZ, 0xb ;  /* 0x0000000007077211 */ /* 0x000fc800078f58ff */
[----:B------:R-:W-:-:S04]  /*0130*/  LOP3.LUT R7, R7, 0xfffff800, RZ, 0xc0, !PT ;  /* 0xfffff80007077812 */ /* 0x000fc800078ec0ff */
[----:B------:R-:W-:Y:S01]  /*0140*/  IADD3 R9, PT, PT, R0, -R7, RZ ;  /* 0x8000000700097210 */ /* 0x000fe20007ffe0ff */
[----:B0-----:R-:W-:-:S04]  /*0150*/  IMAD.WIDE R2, R7, 0x4, R2 ;  /* 0x0000000407027825 */ /* 0x001fc800078e0202 */
[----:B--2---:R-:W-:-:S03]  /*0160*/  IMAD.WIDE R4, R9, 0x4, R4 ;  /* 0x0000000409047825 */ /* 0x004fc600078e0204 */
[----:B------:R-:W-:-:S04]  /*0170*/  IADD3 R4, P0, PT, R4, 0x8000, RZ ;  /* 0x0000800004047810 */ /* 0x000fc80007f1e0ff */
[----:B-1----:R-:W-:-:S09]  /*0180*/  IADD3.X R5, PT, PT, RZ, R5, RZ, P0, !PT ;  /* 0x00000005ff057210 */ /* 0x002fd200007fe4ff */
.L_x_0:
[----:B------:R-:W-:Y:S01]  /*0190*/  IADD3 R6, P0, PT, R2, UR4, RZ ;  /* 0x0000000402067c10 */ /* 0x000fe2000ff1e0ff */
[----:B------:R-:W2:Y:S03]  /*01a0*/  LDG.E R12, desc[UR6][R4.64+-0x8000] ;  /* 0xff800006040c7981 */ /* 0x000ea6000c1e1900 */
[----:B------:R-:W-:Y:S01]  /*01b0*/  IADD3.X R7, PT, PT, R3, UR5, RZ, P0, !PT ;  /* 0x0000000503077c10 */ /* 0x000fe200087fe4ff */
[----:B------:R-:W3:Y:S04]  /*01c0*/  LDG.E R25, desc[UR6][R4.64+-0x6000] ;  /* 0xffa0000604197981 */ /* 0x000ee8000c1e1900 */
[----:B------:R-:W2:Y:S04]  /*01d0*/  LDG.E R11, desc[UR6][R6.64] ;  /* 0x00000006060b7981 */ /* 0x000ea8000c1e1900 */
[----:B------:R-:W3:Y:S04]  /*01e0*/  LDG.E R24, desc[UR6][R6.64+0x4] ;  /* 0x0000040606187981 */ /* 0x000ee8000c1e1900 */
[----:B------:R-:W4:Y:S04]  /*01f0*/  LDG.E R22, desc[UR6][R4.64+-0x4000] ;  /* 0xffc0000604167981 */ /* 0x000f28000c1e1900 */
[----:B------:R-:W4:Y:S04]  /*0200*/  LDG.E R23, desc[UR6][R6.64+0x8] ;  /* 0x0000080606177981 */ /* 0x000f28000c1e1900 */
[----:B------:R-:W5:Y:S04]  /*0210*/  LDG.E R20, desc[UR6][R4.64+-0x2000] ;  /* 0xffe0000604147981 */ /* 0x000f68000c1e1900 */
        /* <DEDUP_REMOVED lines=10> */
[----:B------:R-:W5:Y:S01]  /*02c0*/  LDG.E R9, desc[UR6][R6.64+0x20] ;  /* 0x0000200606097981 */ /* 0x000f62000c1e1900 */
[----:B--2---:R-:W-:-:S03]  /*02d0*/  FFMA R11, R11, R12, R26 ;  /* 0x0000000c0b0b7223 */ /* 0x004fc6000000001a */
[----:B------:R-:W2:Y:S01]  /*02e0*/  LDG.E R12, desc[UR6][R6.64+0x24] ;  /* 0x00002406060c7981 */ /* 0x000ea2000c1e1900 */
[----:B---3--:R-:W-:-:S03]  /*02f0*/  FFMA R24, R24, R25, R11 ;  /* 0x0000001918187223 */ /* 0x008fc6000000000b */
[----:B------:R-:W2:Y:S04]  /*0300*/  LDG.E R11, desc[UR6][R4.64+0xa000] ;  /* 0x00a00006040b7981 */ /* 0x000ea8000c1e1900 */
[----:B------:R-:W3:Y:S01]  /*0310*/  LDG.E R25, desc[UR6][R6.64+0x28] ;  /* 0x0000280606197981 */ /* 0x000ee2000c1e1900 */
[----:B----4-:R-:W-:-:S03]  /*0320*/  FFMA R22, R23, R22, R24 ;  /* 0x0000001617167223 */ /* 0x010fc60000000018 */
[----:B------:R-:W3:Y:S04]  /*0330*/  LDG.E R24, desc[UR6][R4.64+0xc000] ;  /* 0x00c0000604187981 */ /* 0x000ee8000c1e1900 */
[----:B------:R-:W4:Y:S01]  /*0340*/  LDG.E R23, desc[UR6][R6.64+0x2c] ;  /* 0x00002c0606177981 */ /* 0x000f22000c1e1900 */
[----:B-----5:R-:W-:-:S03]  /*0350*/  FFMA R20, R21, R20, R22 ;  /* 0x0000001415147223 */ /* 0x020fc60000000016 */
[----:B------:R-:W4:Y:S04]  /*0360*/  LDG.E R22, desc[UR6][R4.64+0xe000] ;  /* 0x00e0000604167981 */ /* 0x000f28000c1e1900 */
[----:B------:R-:W5:Y:S01]  /*0370*/  LDG.E R21, desc[UR6][R6.64+0x30] ;  /* 0x0000300606157981 */ /* 0x000f62000c1e1900 */
[----:B------:R-:W-:-:S03]  /*0380*/  FFMA R18, R19, R18, R20 ;  /* 0x0000001213127223 */ /* 0x000fc60000000014 */
[----:B------:R-:W5:Y:S04]  /*0390*/  LDG.E R20, desc[UR6][R4.64+0x10000] ;  /* 0x0100000604147981 */ /* 0x000f68000c1e1900 */
        /* <DEDUP_REMOVED lines=72> */
[----:B------:R-:W2:Y:S01]  /*0820*/  LDG.E R12, desc[UR6][R6.64+0x90] ;  /* 0x00009006060c7981 */ /* 0x000ea2000c1e1900 */
[----:B----4-:R-:W-:-:S03]  /*0830*/  FFMA R24, R23, R22, R24 ;  /* 0x0000001617187223 */ /* 0x010fc60000000018 */
[----:B------:R-:W3:Y:S04]  /*0840*/  LDG.E R23, desc[UR6][R4.64+0x42000] ;  /* 0x0420000604177981 */ /* 0x000ee8000c1e1900 */
[----:B------:R-:W3:Y:S01]  /*0850*/  LDG.E R22, desc[UR6][R6.64+0x94] ;  /* 0x0000940606167981 */ /* 0x000ee2000c1e1900 */
[----:B-----5:R-:W-:-:S03]  /*0860*/  FFMA R24, R21, R20, R24 ;  /* 0x0000001415187223 */ /* 0x020fc60000000018 */
[----:B------:R-:W4:Y:S04]  /*0870*/  LDG.E R20, desc[UR6][R4.64+0x44000] ;  /* 0x0440000604147981 */ /* 0x000f28000c1e1900 */
[----:B------:R-:W4:Y:S01]  /*0880*/  LDG.E R21, desc[UR6][R6.64+0x98] ;  /* 0x0000980606157981 */ /* 0x000f22000c1e1900 */
        /* <DEDUP_REMOVED lines=45> */
[----:B------:R-:W2:Y:S04]  /*0b60*/  LDG.E R12, desc[UR6][R4.64+0x64000] ;  /* 0x06400006040c7981 */ /* 0x000ea8000c1e1900 */
        /* <DEDUP_REMOVED lines=23> */
[----:B------:R-:W5:Y:S04]  /*0ce0*/  LDG.E R24, desc[UR6][R6.64+0xf4] ;  /* 0x0000f40606187981 */ /* 0x000f68000c1e1900 */
[----:B------:R0:W5:Y:S04]  /*0cf0*/  LDG.E R8, desc[UR6][R4.64+0x74000] ;  /* 0x0740000604087981 */ /* 0x000168000c1e1900 */
[----:B------:R-:W5:Y:S01]  /*0d00*/  LDG.E R13, desc[UR6][R6.64+0xf8] ;  /* 0x0000f806060d7981 */ /* 0x000f62000c1e1900 */
[----:B------:R-:W-:-:S04]  /*0d10*/  UIADD3 UR4, UP0, UPT, UR4, 0x100, URZ ;  /* 0x0000010004047890 */ /* 0x000fc8000ff1e0ff */
[----:B------:R-:W-:Y:S02]  /*0d20*/  UIADD3.X UR5, UPT, UPT, URZ, UR5, URZ, UP0, !UPT ;  /* 0x00000005ff057290 */ /* 0x000fe400087fe4ff */
[----:B------:R-:W-:-:S04]  /*0d30*/  UISETP.NE.U32.AND UP0, UPT, UR4, 0x2000, UPT ;  /* 0x000020000400788c */ /* 0x000fc8000bf05070 */
[----:B------:R-:W-:Y:S01]  /*0d40*/  UISETP.NE.AND.EX UP0, UPT, UR5, URZ, UPT, UP0 ;  /* 0x000000ff0500728c */ /* 0x000fe2000bf05300 */
[----:B0-----:R-:W-:-:S04]  /*0d50*/  IADD3 R4, P0, PT, R4, 0x80000, RZ ;  /* 0x0008000004047810 */ /* 0x001fc80007f1e0ff */
[----:B------:R-:W-:Y:S01]  /*0d60*/  IADD3.X R5, PT, PT, RZ, R5, RZ, P0, !PT ;  /* 0x00000005ff057210 */ /* 0x000fe200007fe4ff */
[----:B--2---:R-:W-:-:S04]  /*0d70*/  FFMA R12, R11, R12, R28 ;  /* 0x0000000c0b0c7223 */ /* 0x004fc8000000001c */
[----:B---3--:R-:W-:-:S04]  /*0d80*/  FFMA R12, R19, R18, R12 ;  /* 0x00000012130c7223 */ /* 0x008fc8000000000c */
[----:B----4-:R-:W-:-:S04]  /*0d90*/  FFMA R17, R17, R16, R12 ;  /* 0x0000001011117223 */ /* 0x010fc8000000000c */
[----:B-----5:R-:W-:-:S04]  /*0da0*/  FFMA R14, R14, R15, R17 ;  /* 0x0000000f0e0e7223 */ /* 0x020fc80000000011 */
[----:B------:R-:W-:-:S04]  /*0db0*/  FFMA R9, R9, R10, R14 ;  /* 0x0000000a09097223 */ /* 0x000fc8000000000e */
[----:B------:R-:W-:-:S04]  /*0dc0*/  FFMA R9, R20, R21, R9 ;  /* 0x0000001514097223 */ /* 0x000fc80000000009 */
[----:B------:R-:W-:-:S04]  /*0dd0*/  FFMA R9, R22, R23, R9 ;  /* 0x0000001716097223 */ /* 0x000fc80000000009 */
[----:B------:R-:W-:-:S04]  /*0de0*/  FFMA R24, R24, R25, R9 ;  /* 0x0000001918187223 */ /* 0x000fc80000000009 */
[----:B------:R-:W-:-:S04]  /*0df0*/  FFMA R13, R13, R8, R24 ;  /* 0x000000080d0d7223 */ /* 0x000fc80000000018 */
[----:B------:R-:W-:Y:S01]  /*0e00*/  FFMA R26, R26, R27, R13 ;  /* 0x0000001b1a1a7223 */ /* 0x000fe2000000000d */
[----:B------:R-:W-:Y:S06]  /*0e10*/  BRA.U UP0, `(.L_x_0) ;  /* 0xfffffff100dc7547 */ /* 0x000fec000b83ffff */
[----:B------:R-:W0:Y:S02]  /*0e20*/  LDC.64 R2, c[0x0][0x390] ;  /* 0x0000e400ff027b82 */ /* 0x000e240000000a00 */
[----:B0-----:R-:W-:-:S05]  /*0e30*/  IMAD.WIDE R2, R0, 0x4, R2 ;  /* 0x0000000400027825 */ /* 0x001fca00078e0202 */
[----:B------:R-:W-:Y:S01]  /*0e40*/  STG.E desc[UR6][R2.64], R26 ;  /* 0x0000001a02007986 */ /* 0x000fe2000c101906 */
[----:B------:R-:W-:Y:S05]  /*0e50*/  EXIT ;  /* 0x000000000000794d */ /* 0x000fea0003800000 */
.L_x_1:
[----:B------:R-:W-:-:S00]  /*0e60*/  BRA `(.L_x_1) ;  /* 0xfffffffc00fc7947 */ /* 0x000fc0000383ffff */
[----:B------:R-:W-:-:S00]  /*0e70*/  NOP ;  /* 0x0000000000007918 */ /* 0x000fc00000000000 */
        /* <DEDUP_REMOVED lines=8> */
.L_x_2:


//--------------------- .nv.shared.reserved.0     --------------------------
	.section	.nv.shared.reserved.0,"aw",@nobits
	.weak		__nv_reservedSMEM_offset_0_alias
	.size		__nv_reservedSMEM_offset_0_alias, 0, 64
	.other		__nv_reservedSMEM_offset_0_alias,@"STO_CUDA_RESERVED_SHARED STV_DEFAULT"
__nv_reservedSMEM_offset_0_alias:
	.zero		0
	.zero		64


//--------------------- .nv.constant0._Z13gemm_baselinePKfS0_Pf --------------------------
	.section	.nv.constant0._Z13gemm_baselinePKfS0_Pf,"a",@progbits
	.sectionflags	@""
	.align	4
.nv.constant0._Z13gemm_baselinePKfS0_Pf:
	.zero		920


//--------------------- SYMBOLS --------------------------

	.type		.nv.reservedSmem.offset0,@object
	.size		.nv.reservedSmem.offset0,0x4
